//
// Generated by NVIDIA NVVM Compiler
//
// Compiler Build ID: CL-36424714
// Cuda compilation tools, release 13.0, V13.0.88
// Based on NVVM 20.0.0
//

.version 9.0
.target sm_100
.address_size 64

	// .globl	_Z20matrixMultiplicationPiS_S_

.visible .entry _Z20matrixMultiplicationPiS_S_(
	.param .u64 .ptr .align 1 _Z20matrixMultiplicationPiS_S__param_0,
	.param .u64 .ptr .align 1 _Z20matrixMultiplicationPiS_S__param_1,
	.param .u64 .ptr .align 1 _Z20matrixMultiplicationPiS_S__param_2
)
{
	.reg .pred 	%p<2>;
	.reg .b32 	%r<26>;
	.reg .b64 	%rd<19>;

	ld.param.u64 	%rd1, [_Z20matrixMultiplicationPiS_S__param_0];
	ld.param.u64 	%rd2, [_Z20matrixMultiplicationPiS_S__param_1];
	ld.param.u64 	%rd3, [_Z20matrixMultiplicationPiS_S__param_2];
	mov.u32 	%r2, %tid.x;
	mov.u32 	%r3, %ntid.x;
	mov.u32 	%r4, %ctaid.x;
	mad.lo.s32 	%r1, %r3, %r4, %r2;
	setp.gt.s32 	%p1, %r1, 15;
	@%p1 bra 	$L__BB0_2;
	cvta.to.global.u64 	%rd4, %rd1;
	cvta.to.global.u64 	%rd5, %rd2;
	cvta.to.global.u64 	%rd6, %rd3;
	mul.wide.s32 	%rd7, %r1, 4;
	add.s64 	%rd8, %rd6, %rd7;
	ld.global.u32 	%r5, [%rd8];
	shr.s32 	%r6, %r1, 31;
	shr.u32 	%r7, %r6, 30;
	add.s32 	%r8, %r1, %r7;
	and.b32  	%r9, %r8, -4;
	sub.s32 	%r10, %r1, %r9;
	mul.wide.s32 	%rd9, %r9, 4;
	add.s64 	%rd10, %rd4, %rd9;
	ld.global.u32 	%r11, [%rd10];
	mul.wide.s32 	%rd11, %r10, 4;
	add.s64 	%rd12, %rd5, %rd11;
	ld.global.u32 	%r12, [%rd12];
	mad.lo.s32 	%r13, %r12, %r11, %r5;
	st.global.u32 	[%rd8], %r13;
	ld.global.u32 	%r14, [%rd10+4];
	add.s32 	%r15, %r10, 4;
	mul.wide.u32 	%rd13, %r15, 4;
	add.s64 	%rd14, %rd5, %rd13;
	ld.global.u32 	%r16, [%rd14];
	mad.lo.s32 	%r17, %r16, %r14, %r13;
	st.global.u32 	[%rd8], %r17;
	ld.global.u32 	%r18, [%rd10+8];
	add.s32 	%r19, %r10, 8;
	mul.wide.u32 	%rd15, %r19, 4;
	add.s64 	%rd16, %rd5, %rd15;
	ld.global.u32 	%r20, [%rd16];
	mad.lo.s32 	%r21, %r20, %r18, %r17;
	st.global.u32 	[%rd8], %r21;
	ld.global.u32 	%r22, [%rd10+12];
	add.s32 	%r23, %r10, 12;
	mul.wide.u32 	%rd17, %r23, 4;
	add.s64 	%rd18, %rd5, %rd17;
	ld.global.u32 	%r24, [%rd18];
	mad.lo.s32 	%r25, %r24, %r22, %r21;
	st.global.u32 	[%rd8], %r25;
$L__BB0_2:
	ret;

}


// ===== COMPILED SASS (sm_100) =====

	.target	sm_100

	.elftype	@"ET_EXEC"


//--------------------- .note.nv.tkinfo           --------------------------
	.section	.note.nv.tkinfo,"",@"SHT_NOTE"
	.sectionflags	@"SHF_NOTE_NV_TKINFO"
	.tkinfo
        /*0018*/ 	.word	0x00000002
        /*0030*/ 	.string	""
        /*0030*/ 	.string	"ptxas"
        /*0030*/ 	.string	"Cuda compilation tools, release 13.0, V13.0.88"
        /*0030*/ 	.string	"Build cuda_13.0.r13.0/compiler.36424714_0"
        /*0030*/ 	.string	"-arch sm_100 -m 64 "



//--------------------- .note.nv.cuinfo           --------------------------
	.section	.note.nv.cuinfo,"",@"SHT_NOTE"
	.sectionflags	@"SHF_NOTE_NV_CUINFO"
        /*0018*/ 	.short	0x0002
        /*001a*/ 	.short	0x0064
        /*001c*/ 	.short	0x0082
	.zero		2


//--------------------- .nv.info                  --------------------------
	.section	.nv.info,"",@"SHT_CUDA_INFO"
	.align	4


	//----- nvinfo : EIATTR_REGCOUNT
	.align		4
        /*0000*/ 	.byte	0x04, 0x2f
        /*0002*/ 	.short	(.L_1 - .L_0)
	.align		4
.L_0:
        /*0004*/ 	.word	index@(_Z20matrixMultiplicationPiS_S_)
        /*0008*/ 	.word	0x00000016


	//----- nvinfo : EIATTR_FRAME_SIZE
	.align		4
.L_1:
        /*000c*/ 	.byte	0x04, 0x11
        /*000e*/ 	.short	(.L_3 - .L_2)
	.align		4
.L_2:
        /*0010*/ 	.word	index@(_Z20matrixMultiplicationPiS_S_)
        /*0014*/ 	.word	0x00000000


	//----- nvinfo : EIATTR_MIN_STACK_SIZE
	.align		4
.L_3:
        /*0018*/ 	.byte	0x04, 0x12
        /*001a*/ 	.short	(.L_5 - .L_4)
	.align		4
.L_4:
        /*001c*/ 	.word	index@(_Z20matrixMultiplicationPiS_S_)
        /*0020*/ 	.word	0x00000000
.L_5:


//--------------------- .nv.compat                --------------------------
	.section	.nv.compat,"",@"SHT_CUDA_COMPAT_INFO"
	.align	4
        /*0000*/ 	.byte	0x02, 0x09, 0x00, 0x00, 0x02, 0x02, 0x01, 0x00, 0x02, 0x05, 0x05, 0x00, 0x03, 0x07, 0x01, 0x01
        /*0010*/ 	.byte	0x02, 0x03, 0x00, 0x00, 0x02, 0x06, 0x01, 0x00, 0x04, 0x0b, 0x08, 0x00, 0x09, 0x00, 0x00, 0x00
        /*0020*/ 	.byte	0x00, 0x00, 0x00, 0x00


//--------------------- .nv.info._Z20matrixMultiplicationPiS_S_ --------------------------
	.section	.nv.info._Z20matrixMultiplicationPiS_S_,"",@"SHT_CUDA_INFO"
	.sectionflags	@""
	.align	4


	//----- nvinfo : EIATTR_CUDA_API_VERSION
	.align		4
        /*0000*/ 	.byte	0x04, 0x37
        /*0002*/ 	.short	(.L_7 - .L_6)
.L_6:
        /*0004*/ 	.word	0x00000082


	//----- nvinfo : EIATTR_KPARAM_INFO
	.align		4
.L_7:
        /*0008*/ 	.byte	0x04, 0x17
        /*000a*/ 	.short	(.L_9 - .L_8)
.L_8:
        /*000c*/ 	.word	0x00000000
        /*0010*/ 	.short	0x0002
        /*0012*/ 	.short	0x0010
        /*0014*/ 	.byte	0x00, 0xf5, 0x21, 0x00


	//----- nvinfo : EIATTR_KPARAM_INFO
	.align		4
.L_9:
        /*0018*/ 	.byte	0x04, 0x17
        /*001a*/ 	.short	(.L_11 - .L_10)
.L_10:
        /*001c*/ 	.word	0x00000000
        /*0020*/ 	.short	0x0001
        /*0022*/ 	.short	0x0008
        /*0024*/ 	.byte	0x00, 0xf5, 0x21, 0x00


	//----- nvinfo : EIATTR_KPARAM_INFO
	.align		4
.L_11:
        /*0028*/ 	.byte	0x04, 0x17
        /*002a*/ 	.short	(.L_13 - .L_12)
.L_12:
        /*002c*/ 	.word	0x00000000
        /*0030*/ 	.short	0x0000
        /*0032*/ 	.short	0x0000
        /*0034*/ 	.byte	0x00, 0xf5, 0x21, 0x00


	//----- nvinfo : EIATTR_SPARSE_MMA_MASK
	.align		4
.L_13:
        /*0038*/ 	.byte	0x03, 0x50
        /*003a*/ 	.short	0x0000


	//----- nvinfo : EIATTR_MAXREG_COUNT
	.align		4
        /*003c*/ 	.byte	0x03, 0x1b
        /*003e*/ 	.short	0x00ff


	//----- nvinfo : EIATTR_MERCURY_ISA_VERSION
	.align		4
        /*0040*/ 	.byte	0x03, 0x5f
        /*0042*/ 	.short	0x0101


	//----- nvinfo : EIATTR_VRC_CTA_INIT_COUNT
	.align		4
        /*0044*/ 	.byte	0x02, 0x4a
	.zero		1
	.zero		1


	//----- nvinfo : EIATTR_EXIT_INSTR_OFFSETS
	.align		4
        /*0048*/ 	.byte	0x04, 0x1c
        /*004a*/ 	.short	(.L_15 - .L_14)


	//   ....[0]....
.L_14:
        /*004c*/ 	.word	0x00000060


	//   ....[1]....
        /*0050*/ 	.word	0x00000290


	//----- nvinfo : EIATTR_CBANK_PARAM_SIZE
	.align		4
.L_15:
        /*0054*/ 	.byte	0x03, 0x19
        /*0056*/ 	.short	0x0018


	//----- nvinfo : EIATTR_PARAM_CBANK
	.align		4
        /*0058*/ 	.byte	0x04, 0x0a
        /*005a*/ 	.short	(.L_17 - .L_16)
	.align		4
.L_16:
        /*005c*/ 	.word	index@(.nv.constant0._Z20matrixMultiplicationPiS_S_)
        /*0060*/ 	.short	0x0380
        /*0062*/ 	.short	0x0018


	//----- nvinfo : EIATTR_SW_WAR
	.align		4
.L_17:
        /*0064*/ 	.byte	0x04, 0x36
        /*0066*/ 	.short	(.L_19 - .L_18)
.L_18:
        /*0068*/ 	.word	0x00000008
.L_19:


//--------------------- .nv.callgraph             --------------------------
	.section	.nv.callgraph,"",@"SHT_CUDA_CALLGRAPH"
	.align	4
	.sectionentsize	8
	.align		4
        /*0000*/ 	.word	0x00000000
	.align		4
        /*0004*/ 	.word	0xffffffff
	.align		4
        /*0008*/ 	.word	0x00000000
	.align		4
        /*000c*/ 	.word	0xfffffffe
	.align		4
        /*0010*/ 	.word	0x00000000
	.align		4
        /*0014*/ 	.word	0xfffffffd
	.align		4
        /*0018*/ 	.word	0x00000000
	.align		4
        /*001c*/ 	.word	0xfffffffc


//--------------------- .text._Z20matrixMultiplicationPiS_S_ --------------------------
	.section	.text._Z20matrixMultiplicationPiS_S_,"ax",@progbits
	.align	128
        .global         _Z20matrixMultiplicationPiS_S_
        .type           _Z20matrixMultiplicationPiS_S_,@function
        .size           _Z20matrixMultiplicationPiS_S_,(.L_x_1 - _Z20matrixMultiplicationPiS_S_)
        .other          _Z20matrixMultiplicationPiS_S_,@"STO_CUDA_ENTRY STV_DEFAULT"
_Z20matrixMultiplicationPiS_S_:
.text._Z20matrixMultiplicationPiS_S_:
[----:B------:R-:W-:Y:S01]  /*0000*/  LDC R1, c[0x0][0x37c] ;  /* 0x0000df00ff017b82 */ /* 0x000fe20000000800 */
[----:B------:R-:W0:Y:S01]  /*0010*/  S2R R11, SR_TID.X ;  /* 0x00000000000b7919 */ /* 0x000e220000002100 */
[----:B------:R-:W0:Y:S01]  /*0020*/  LDCU UR4, c[0x0][0x360] ;  /* 0x00006c00ff0477ac */ /* 0x000e220008000800 */
[----:B------:R-:W0:Y:S02]  /*0030*/  S2R R0, SR_CTAID.X ;  /* 0x0000000000007919 */ /* 0x000e240000002500 */
[----:B0-----:R-:W-:-:S05]  /*0040*/  IMAD R11, R0, UR4, R11 ;  /* 0x00000004000b7c24 */ /* 0x001fca000f8e020b */
[----:B------:R-:W-:-:S13]  /*0050*/  ISETP.GT.AND P0, PT, R11, 0xf, PT ;  /* 0x0000000f0b00780c */ /* 0x000fda0003f04270 */
[----:B------:R-:W-:Y:S05]  /*0060*/  @P0 EXIT ;  /* 0x000000000000094d */ /* 0x000fea0003800000 */
[----:B------:R-:W0:Y:S01]  /*0070*/  LDC.64 R4, c[0x0][0x390] ;  /* 0x0000e400ff047b82 */ /* 0x000e220000000a00 */
[----:B------:R-:W-:Y:S01]  /*0080*/  SHF.R.S32.HI R0, RZ, 0x1f, R11 ;  /* 0x0000001fff007819 */ /* 0x000fe2000001140b */
[----:B------:R-:W1:Y:S03]  /*0090*/  LDCU.64 UR4, c[0x0][0x358] ;  /* 0x00006b00ff0477ac */ /* 0x000e660008000a00 */
[----:B------:R-:W-:-:S03]  /*00a0*/  LEA.HI R0, R0, R11, RZ, 0x2 ;  /* 0x0000000b00007211 */ /* 0x000fc600078f10ff */
[----:B------:R-:W2:Y:S01]  /*00b0*/  LDC.64 R2, c[0x0][0x388] ;  /* 0x0000e200ff027b82 */ /* 0x000ea20000000a00 */
[----:B------:R-:W-:-:S04]  /*00c0*/  LOP3.LUT R0, R0, 0xfffffffc, RZ, 0xc0, !PT ;  /* 0xfffffffc00007812 */ /* 0x000fc800078ec0ff */
[----:B------:R-:W-:-:S03]  /*00d0*/  IADD3 R9, PT, PT, R11, -R0, RZ ;  /* 0x800000000b097210 */ /* 0x000fc60007ffe0ff */
[----:B------:R-:W3:Y:S01]  /*00e0*/  LDC.64 R6, c[0x0][0x380] ;  /* 0x0000e000ff067b82 */ /* 0x000ee20000000a00 */
[----:B0-----:R-:W-:-:S04]  /*00f0*/  IMAD.WIDE R4, R11, 0x4, R4 ;  /* 0x000000040b047825 */ /* 0x001fc800078e0204 */
[----:B--2---:R-:W-:-:S06]  /*0100*/  IMAD.WIDE R10, R9, 0x4, R2 ;  /* 0x00000004090a7825 */ /* 0x004fcc00078e0202 */
[----:B-1----:R-:W2:Y:S01]  /*0110*/  LDG.E R10, desc[UR4][R10.64] ;  /* 0x000000040a0a7981 */ /* 0x002ea2000c1e1900 */
[----:B---3--:R-:W-:-:S03]  /*0120*/  IMAD.WIDE R6, R0, 0x4, R6 ;  /* 0x0000000400067825 */ /* 0x008fc600078e0206 */
[----:B------:R-:W2:Y:S04]  /*0130*/  LDG.E R0, desc[UR4][R4.64] ;  /* 0x0000000404007981 */ /* 0x000ea8000c1e1900 */
[----:B------:R-:W2:Y:S01]  /*0140*/  LDG.E R13, desc[UR4][R6.64] ;  /* 0x00000004060d7981 */ /* 0x000ea2000c1e1900 */
[----:B------:R-:W-:Y:S01]  /*0150*/  IADD3 R15, PT, PT, R9, 0x4, RZ ;  /* 0x00000004090f7810 */ /* 0x000fe20007ffe0ff */
[----:B--2---:R-:W-:-:S04]  /*0160*/  IMAD R17, R13, R10, R0 ;  /* 0x0000000a0d117224 */ /* 0x004fc800078e0200 */
[----:B------:R-:W-:Y:S01]  /*0170*/  IMAD.WIDE.U32 R12, R15, 0x4, R2 ;  /* 0x000000040f0c7825 */ /* 0x000fe200078e0002 */
[----:B------:R-:W-:Y:S05]  /*0180*/  STG.E desc[UR4][R4.64], R17 ;  /* 0x0000001104007986 */ /* 0x000fea000c101904 */
[----:B------:R-:W2:Y:S04]  /*0190*/  LDG.E R12, desc[UR4][R12.64] ;  /* 0x000000040c0c7981 */ /* 0x000ea8000c1e1900 */
[----:B------:R-:W2:Y:S01]  /*01a0*/  LDG.E R0, desc[UR4][R6.64+0x4] ;  /* 0x0000040406007981 */ /* 0x000ea2000c1e1900 */
[----:B------:R-:W-:-:S05]  /*01b0*/  IADD3 R15, PT, PT, R9, 0x8, RZ ;  /* 0x00000008090f7810 */ /* 0x000fca0007ffe0ff */
[----:B------:R-:W-:-:S04]  /*01c0*/  IMAD.WIDE.U32 R14, R15, 0x4, R2 ;  /* 0x000000040f0e7825 */ /* 0x000fc800078e0002 */
[----:B--2---:R-:W-:-:S05]  /*01d0*/  IMAD R19, R0, R12, R17 ;  /* 0x0000000c00137224 */ /* 0x004fca00078e0211 */
[----:B------:R-:W-:Y:S04]  /*01e0*/  STG.E desc[UR4][R4.64], R19 ;  /* 0x0000001304007986 */ /* 0x000fe8000c101904 */
[----:B------:R-:W2:Y:S04]  /*01f0*/  LDG.E R14, desc[UR4][R14.64] ;  /* 0x000000040e0e7981 */ /* 0x000ea8000c1e1900 */
[----:B------:R-:W2:Y:S01]  /*0200*/  LDG.E R0, desc[UR4][R6.64+0x8] ;  /* 0x0000080406007981 */ /* 0x000ea2000c1e1900 */
[----:B------:R-:W-:-:S05]  /*0210*/  IADD3 R11, PT, PT, R9, 0xc, RZ ;  /* 0x0000000c090b7810 */ /* 0x000fca0007ffe0ff */
[----:B------:R-:W-:-:S04]  /*0220*/  IMAD.WIDE.U32 R2, R11, 0x4, R2 ;  /* 0x000000040b027825 */ /* 0x000fc800078e0002 */
[----:B--2---:R-:W-:-:S05]  /*0230*/  IMAD R9, R0, R14, R19 ;  /* 0x0000000e00097224 */ /* 0x004fca00078e0213 */
[----:B------:R-:W-:Y:S04]  /*0240*/  STG.E desc[UR4][R4.64], R9 ;  /* 0x0000000904007986 */ /* 0x000fe8000c101904 */
[----:B------:R-:W2:Y:S04]  /*0250*/  LDG.E R0, desc[UR4][R6.64+0xc] ;  /* 0x00000c0406007981 */ /* 0x000ea8000c1e1900 */
[----:B------:R-:W2:Y:S02]  /*0260*/  LDG.E R2, desc[UR4][R2.64] ;  /* 0x0000000402027981 */ /* 0x000ea4000c1e1900 */
[----:B--2---:R-:W-:-:S05]  /*0270*/  IMAD R11, R0, R2, R9 ;  /* 0x00000002000b7224 */ /* 0x004fca00078e0209 */
[----:B------:R-:W-:Y:S01]  /*0280*/  STG.E desc[UR4][R4.64], R11 ;  /* 0x0000000b04007986 */ /* 0x000fe2000c101904 */
[----:B------:R-:W-:Y:S05]  /*0290*/  EXIT ;  /* 0x000000000000794d */ /* 0x000fea0003800000 */
.L_x_0:
[----:B------:R-:W-:-:S00]  /*02a0*/  BRA `(.L_x_0) ;  /* 0xfffffffc00fc7947 */ /* 0x000fc0000383ffff */
[----:B------:R-:W-:-:S00]  /*02b0*/  NOP ;  /* 0x0000000000007918 */ /* 0x000fc00000000000 */
        /* <DEDUP_REMOVED lines=12> */
.L_x_1:


//--------------------- .nv.shared.reserved.0     --------------------------
	.section	.nv.shared.reserved.0,"aw",@nobits
	.weak		__nv_reservedSMEM_offset_0_alias
	.size		__nv_reservedSMEM_offset_0_alias, 0, 64
	.other		__nv_reservedSMEM_offset_0_alias,@"STO_CUDA_RESERVED_SHARED STV_DEFAULT"
__nv_reservedSMEM_offset_0_alias:
	.zero		0
	.zero		64


//--------------------- .nv.constant0._Z20matrixMultiplicationPiS_S_ --------------------------
	.section	.nv.constant0._Z20matrixMultiplicationPiS_S_,"a",@progbits
	.sectionflags	@""
	.align	4
.nv.constant0._Z20matrixMultiplicationPiS_S_:
	.zero		920


//--------------------- SYMBOLS --------------------------

	.type		.nv.reservedSmem.offset0,@object
	.size		.nv.reservedSmem.offset0,0x4
